//
// Generated by NVIDIA NVVM Compiler
//
// Compiler Build ID: CL-36424714
// Cuda compilation tools, release 13.0, V13.0.88
// Based on NVVM 20.0.0
//

.version 9.0
.target sm_100
.address_size 64

	// .globl	_Z9gpuKernelPKiS0_Piimm

.visible .entry _Z9gpuKernelPKiS0_Piimm(
	.param .u64 .ptr .align 1 _Z9gpuKernelPKiS0_Piimm_param_0,
	.param .u64 .ptr .align 1 _Z9gpuKernelPKiS0_Piimm_param_1,
	.param .u64 .ptr .align 1 _Z9gpuKernelPKiS0_Piimm_param_2,
	.param .u32 _Z9gpuKernelPKiS0_Piimm_param_3,
	.param .u64 _Z9gpuKernelPKiS0_Piimm_param_4,
	.param .u64 _Z9gpuKernelPKiS0_Piimm_param_5
)
{
	.reg .pred 	%p<13>;
	.reg .b32 	%r<81>;
	.reg .b64 	%rd<76>;

	ld.param.u64 	%rd23, [_Z9gpuKernelPKiS0_Piimm_param_0];
	ld.param.u64 	%rd24, [_Z9gpuKernelPKiS0_Piimm_param_1];
	ld.param.u64 	%rd21, [_Z9gpuKernelPKiS0_Piimm_param_2];
	ld.param.u32 	%r13, [_Z9gpuKernelPKiS0_Piimm_param_3];
	ld.param.u64 	%rd25, [_Z9gpuKernelPKiS0_Piimm_param_4];
	ld.param.u64 	%rd26, [_Z9gpuKernelPKiS0_Piimm_param_5];
	cvta.to.global.u64 	%rd1, %rd24;
	cvta.to.global.u64 	%rd2, %rd23;
	mov.u32 	%r14, %tid.x;
	mov.u32 	%r15, %ctaid.x;
	mov.u32 	%r16, %ntid.x;
	mad.lo.s32 	%r17, %r15, %r16, %r14;
	mov.u32 	%r18, %tid.y;
	mov.u32 	%r19, %ctaid.y;
	mov.u32 	%r20, %ntid.y;
	mad.lo.s32 	%r21, %r19, %r20, %r18;
	cvt.s64.s32 	%rd3, %r17;
	setp.le.u64 	%p1, %rd25, %rd3;
	cvt.u64.u32 	%rd4, %r21;
	setp.le.u64 	%p2, %rd26, %rd4;
	or.pred  	%p3, %p1, %p2;
	@%p3 bra 	$L__BB0_14;
	cvt.s64.s32 	%rd5, %r13;
	setp.eq.s32 	%p4, %r13, 0;
	mov.b32 	%r80, 0;
	@%p4 bra 	$L__BB0_13;
	mul.lo.s64 	%rd6, %rd26, %rd4;
	setp.lt.u32 	%p5, %r13, 8;
	mov.b32 	%r80, 0;
	mov.b64 	%rd74, 0;
	@%p5 bra 	$L__BB0_5;
	and.b64  	%rd74, %rd5, -8;
	shl.b64 	%rd28, %rd3, 2;
	add.s64 	%rd71, %rd2, %rd28;
	shl.b64 	%rd29, %rd6, 2;
	add.s64 	%rd30, %rd29, %rd1;
	add.s64 	%rd70, %rd30, 16;
	mov.b32 	%r80, 0;
	mov.u64 	%rd72, %rd74;
$L__BB0_4:
	.pragma "nounroll";
	ld.global.u32 	%r27, [%rd71];
	ld.global.u32 	%r28, [%rd70+-16];
	mad.lo.s32 	%r29, %r28, %r27, %r80;
	shl.b64 	%rd31, %rd5, 2;
	add.s64 	%rd32, %rd71, %rd31;
	ld.global.u32 	%r30, [%rd32];
	ld.global.u32 	%r31, [%rd70+-12];
	mad.lo.s32 	%r32, %r31, %r30, %r29;
	add.s64 	%rd33, %rd32, %rd31;
	ld.global.u32 	%r33, [%rd33];
	ld.global.u32 	%r34, [%rd70+-8];
	mad.lo.s32 	%r35, %r34, %r33, %r32;
	add.s64 	%rd34, %rd33, %rd31;
	ld.global.u32 	%r36, [%rd34];
	ld.global.u32 	%r37, [%rd70+-4];
	mad.lo.s32 	%r38, %r37, %r36, %r35;
	add.s64 	%rd35, %rd34, %rd31;
	ld.global.u32 	%r39, [%rd35];
	ld.global.u32 	%r40, [%rd70];
	mad.lo.s32 	%r41, %r40, %r39, %r38;
	add.s64 	%rd36, %rd35, %rd31;
	ld.global.u32 	%r42, [%rd36];
	ld.global.u32 	%r43, [%rd70+4];
	mad.lo.s32 	%r44, %r43, %r42, %r41;
	add.s64 	%rd37, %rd36, %rd31;
	ld.global.u32 	%r45, [%rd37];
	ld.global.u32 	%r46, [%rd70+8];
	mad.lo.s32 	%r47, %r46, %r45, %r44;
	add.s64 	%rd38, %rd37, %rd31;
	ld.global.u32 	%r48, [%rd38];
	ld.global.u32 	%r49, [%rd70+12];
	mad.lo.s32 	%r80, %r49, %r48, %r47;
	add.s64 	%rd72, %rd72, -8;
	shl.b64 	%rd39, %rd5, 5;
	add.s64 	%rd71, %rd71, %rd39;
	add.s64 	%rd70, %rd70, 32;
	setp.ne.s64 	%p6, %rd72, 0;
	@%p6 bra 	$L__BB0_4;
$L__BB0_5:
	and.b32  	%r50, %r13, 7;
	setp.eq.s32 	%p7, %r50, 0;
	@%p7 bra 	$L__BB0_13;
	and.b64  	%rd40, %rd5, 7;
	add.s64 	%rd41, %rd40, -1;
	setp.lt.u64 	%p8, %rd41, 3;
	@%p8 bra 	$L__BB0_8;
	mad.lo.s64 	%rd42, %rd74, %rd5, %rd3;
	shl.b64 	%rd43, %rd42, 2;
	add.s64 	%rd44, %rd2, %rd43;
	ld.global.u32 	%r52, [%rd44];
	add.s64 	%rd45, %rd74, %rd6;
	shl.b64 	%rd46, %rd45, 2;
	add.s64 	%rd47, %rd1, %rd46;
	ld.global.u32 	%r53, [%rd47];
	mad.lo.s32 	%r54, %r53, %r52, %r80;
	shl.b64 	%rd48, %rd5, 2;
	add.s64 	%rd49, %rd44, %rd48;
	ld.global.u32 	%r55, [%rd49];
	ld.global.u32 	%r56, [%rd47+4];
	mad.lo.s32 	%r57, %r56, %r55, %r54;
	add.s64 	%rd50, %rd49, %rd48;
	ld.global.u32 	%r58, [%rd50];
	ld.global.u32 	%r59, [%rd47+8];
	mad.lo.s32 	%r60, %r59, %r58, %r57;
	add.s64 	%rd51, %rd50, %rd48;
	ld.global.u32 	%r61, [%rd51];
	ld.global.u32 	%r62, [%rd47+12];
	mad.lo.s32 	%r80, %r62, %r61, %r60;
	add.s64 	%rd74, %rd74, 4;
$L__BB0_8:
	and.b32  	%r64, %r13, 3;
	setp.eq.s32 	%p9, %r64, 0;
	@%p9 bra 	$L__BB0_13;
	setp.eq.s32 	%p10, %r64, 1;
	@%p10 bra 	$L__BB0_11;
	mad.lo.s64 	%rd52, %rd74, %rd5, %rd3;
	shl.b64 	%rd53, %rd52, 2;
	add.s64 	%rd54, %rd2, %rd53;
	ld.global.u32 	%r65, [%rd54];
	add.s64 	%rd55, %rd74, %rd6;
	shl.b64 	%rd56, %rd55, 2;
	add.s64 	%rd57, %rd1, %rd56;
	ld.global.u32 	%r66, [%rd57];
	mad.lo.s32 	%r67, %r66, %r65, %r80;
	shl.b64 	%rd58, %rd5, 2;
	add.s64 	%rd59, %rd54, %rd58;
	ld.global.u32 	%r68, [%rd59];
	ld.global.u32 	%r69, [%rd57+4];
	mad.lo.s32 	%r80, %r69, %r68, %r67;
	add.s64 	%rd74, %rd74, 2;
$L__BB0_11:
	and.b32  	%r70, %r13, 1;
	setp.eq.b32 	%p11, %r70, 1;
	not.pred 	%p12, %p11;
	@%p12 bra 	$L__BB0_13;
	mad.lo.s64 	%rd60, %rd74, %rd5, %rd3;
	shl.b64 	%rd61, %rd60, 2;
	add.s64 	%rd62, %rd2, %rd61;
	ld.global.u32 	%r71, [%rd62];
	add.s64 	%rd63, %rd74, %rd6;
	shl.b64 	%rd64, %rd63, 2;
	add.s64 	%rd65, %rd1, %rd64;
	ld.global.u32 	%r72, [%rd65];
	mad.lo.s32 	%r80, %r72, %r71, %r80;
$L__BB0_13:
	mad.lo.s64 	%rd66, %rd26, %rd4, %rd3;
	cvta.to.global.u64 	%rd67, %rd21;
	shl.b64 	%rd68, %rd66, 2;
	add.s64 	%rd69, %rd67, %rd68;
	st.global.u32 	[%rd69], %r80;
$L__BB0_14:
	ret;

}


// ===== COMPILED SASS (sm_100) =====

	.target	sm_100

	.elftype	@"ET_EXEC"


//--------------------- .note.nv.tkinfo           --------------------------
	.section	.note.nv.tkinfo,"",@"SHT_NOTE"
	.sectionflags	@"SHF_NOTE_NV_TKINFO"
	.tkinfo
        /*0018*/ 	.word	0x00000002
        /*0030*/ 	.string	""
        /*0030*/ 	.string	"ptxas"
        /*0030*/ 	.string	"Cuda compilation tools, release 13.0, V13.0.88"
        /*0030*/ 	.string	"Build cuda_13.0.r13.0/compiler.36424714_0"
        /*0030*/ 	.string	"-arch sm_100 -m 64 "



//--------------------- .note.nv.cuinfo           --------------------------
	.section	.note.nv.cuinfo,"",@"SHT_NOTE"
	.sectionflags	@"SHF_NOTE_NV_CUINFO"
        /*0018*/ 	.short	0x0002
        /*001a*/ 	.short	0x0064
        /*001c*/ 	.short	0x0082
	.zero		2


//--------------------- .nv.info                  --------------------------
	.section	.nv.info,"",@"SHT_CUDA_INFO"
	.align	4


	//----- nvinfo : EIATTR_REGCOUNT
	.align		4
        /*0000*/ 	.byte	0x04, 0x2f
        /*0002*/ 	.short	(.L_1 - .L_0)
	.align		4
.L_0:
        /*0004*/ 	.word	index@(_Z9gpuKernelPKiS0_Piimm)
        /*0008*/ 	.word	0x00000020


	//----- nvinfo : EIATTR_FRAME_SIZE
	.align		4
.L_1:
        /*000c*/ 	.byte	0x04, 0x11
        /*000e*/ 	.short	(.L_3 - .L_2)
	.align		4
.L_2:
        /*0010*/ 	.word	index@(_Z9gpuKernelPKiS0_Piimm)
        /*0014*/ 	.word	0x00000000


	//----- nvinfo : EIATTR_MIN_STACK_SIZE
	.align		4
.L_3:
        /*0018*/ 	.byte	0x04, 0x12
        /*001a*/ 	.short	(.L_5 - .L_4)
	.align		4
.L_4:
        /*001c*/ 	.word	index@(_Z9gpuKernelPKiS0_Piimm)
        /*0020*/ 	.word	0x00000000
.L_5:


//--------------------- .nv.compat                --------------------------
	.section	.nv.compat,"",@"SHT_CUDA_COMPAT_INFO"
	.align	4
        /*0000*/ 	.byte	0x02, 0x09, 0x00, 0x00, 0x02, 0x02, 0x01, 0x00, 0x02, 0x05, 0x05, 0x00, 0x03, 0x07, 0x01, 0x01
        /*0010*/ 	.byte	0x02, 0x03, 0x00, 0x00, 0x02, 0x06, 0x01, 0x00, 0x04, 0x0b, 0x08, 0x00, 0x09, 0x00, 0x00, 0x00
        /*0020*/ 	.byte	0x00, 0x00, 0x00, 0x00


//--------------------- .nv.info._Z9gpuKernelPKiS0_Piimm --------------------------
	.section	.nv.info._Z9gpuKernelPKiS0_Piimm,"",@"SHT_CUDA_INFO"
	.sectionflags	@""
	.align	4


	//----- nvinfo : EIATTR_CUDA_API_VERSION
	.align		4
        /*0000*/ 	.byte	0x04, 0x37
        /*0002*/ 	.short	(.L_7 - .L_6)
.L_6:
        /*0004*/ 	.word	0x00000082


	//----- nvinfo : EIATTR_KPARAM_INFO
	.align		4
.L_7:
        /*0008*/ 	.byte	0x04, 0x17
        /*000a*/ 	.short	(.L_9 - .L_8)
.L_8:
        /*000c*/ 	.word	0x00000000
        /*0010*/ 	.short	0x0005
        /*0012*/ 	.short	0x0028
        /*0014*/ 	.byte	0x00, 0xf0, 0x21, 0x00


	//----- nvinfo : EIATTR_KPARAM_INFO
	.align		4
.L_9:
        /*0018*/ 	.byte	0x04, 0x17
        /*001a*/ 	.short	(.L_11 - .L_10)
.L_10:
        /*001c*/ 	.word	0x00000000
        /*0020*/ 	.short	0x0004
        /*0022*/ 	.short	0x0020
        /*0024*/ 	.byte	0x00, 0xf0, 0x21, 0x00


	//----- nvinfo : EIATTR_KPARAM_INFO
	.align		4
.L_11:
        /*0028*/ 	.byte	0x04, 0x17
        /*002a*/ 	.short	(.L_13 - .L_12)
.L_12:
        /*002c*/ 	.word	0x00000000
        /*0030*/ 	.short	0x0003
        /*0032*/ 	.short	0x0018
        /*0034*/ 	.byte	0x00, 0xf0, 0x11, 0x00


	//----- nvinfo : EIATTR_KPARAM_INFO
	.align		4
.L_13:
        /*0038*/ 	.byte	0x04, 0x17
        /*003a*/ 	.short	(.L_15 - .L_14)
.L_14:
        /*003c*/ 	.word	0x00000000
        /*0040*/ 	.short	0x0002
        /*0042*/ 	.short	0x0010
        /*0044*/ 	.byte	0x00, 0xf5, 0x21, 0x00


	//----- nvinfo : EIATTR_KPARAM_INFO
	.align		4
.L_15:
        /*0048*/ 	.byte	0x04, 0x17
        /*004a*/ 	.short	(.L_17 - .L_16)
.L_16:
        /*004c*/ 	.word	0x00000000
        /*0050*/ 	.short	0x0001
        /*0052*/ 	.short	0x0008
        /*0054*/ 	.byte	0x00, 0xf5, 0x21, 0x00


	//----- nvinfo : EIATTR_KPARAM_INFO
	.align		4
.L_17:
        /*0058*/ 	.byte	0x04, 0x17
        /*005a*/ 	.short	(.L_19 - .L_18)
.L_18:
        /*005c*/ 	.word	0x00000000
        /*0060*/ 	.short	0x0000
        /*0062*/ 	.short	0x0000
        /*0064*/ 	.byte	0x00, 0xf5, 0x21, 0x00


	//----- nvinfo : EIATTR_SPARSE_MMA_MASK
	.align		4
.L_19:
        /*0068*/ 	.byte	0x03, 0x50
        /*006a*/ 	.short	0x0000


	//----- nvinfo : EIATTR_MAXREG_COUNT
	.align		4
        /*006c*/ 	.byte	0x03, 0x1b
        /*006e*/ 	.short	0x00ff


	//----- nvinfo : EIATTR_MERCURY_ISA_VERSION
	.align		4
        /*0070*/ 	.byte	0x03, 0x5f
        /*0072*/ 	.short	0x0101


	//----- nvinfo : EIATTR_VRC_CTA_INIT_COUNT
	.align		4
        /*0074*/ 	.byte	0x02, 0x4a
	.zero		1
	.zero		1


	//----- nvinfo : EIATTR_EXIT_INSTR_OFFSETS
	.align		4
        /*0078*/ 	.byte	0x04, 0x1c
        /*007a*/ 	.short	(.L_21 - .L_20)


	//   ....[0]....
.L_20:
        /*007c*/ 	.word	0x000000f0


	//   ....[1]....
        /*0080*/ 	.word	0x00000bc0


	//----- nvinfo : EIATTR_CBANK_PARAM_SIZE
	.align		4
.L_21:
        /*0084*/ 	.byte	0x03, 0x19
        /*0086*/ 	.short	0x0030


	//----- nvinfo : EIATTR_PARAM_CBANK
	.align		4
        /*0088*/ 	.byte	0x04, 0x0a
        /*008a*/ 	.short	(.L_23 - .L_22)
	.align		4
.L_22:
        /*008c*/ 	.word	index@(.nv.constant0._Z9gpuKernelPKiS0_Piimm)
        /*0090*/ 	.short	0x0380
        /*0092*/ 	.short	0x0030


	//----- nvinfo : EIATTR_SW_WAR
	.align		4
.L_23:
        /*0094*/ 	.byte	0x04, 0x36
        /*0096*/ 	.short	(.L_25 - .L_24)
.L_24:
        /*0098*/ 	.word	0x00000008
.L_25:


//--------------------- .nv.callgraph             --------------------------
	.section	.nv.callgraph,"",@"SHT_CUDA_CALLGRAPH"
	.align	4
	.sectionentsize	8
	.align		4
        /*0000*/ 	.word	0x00000000
	.align		4
        /*0004*/ 	.word	0xffffffff
	.align		4
        /*0008*/ 	.word	0x00000000
	.align		4
        /*000c*/ 	.word	0xfffffffe
	.align		4
        /*0010*/ 	.word	0x00000000
	.align		4
        /*0014*/ 	.word	0xfffffffd
	.align		4
        /*0018*/ 	.word	0x00000000
	.align		4
        /*001c*/ 	.word	0xfffffffc


//--------------------- .text._Z9gpuKernelPKiS0_Piimm --------------------------
	.section	.text._Z9gpuKernelPKiS0_Piimm,"ax",@progbits
	.align	128
        .global         _Z9gpuKernelPKiS0_Piimm
        .type           _Z9gpuKernelPKiS0_Piimm,@function
        .size           _Z9gpuKernelPKiS0_Piimm,(.L_x_6 - _Z9gpuKernelPKiS0_Piimm)
        .other          _Z9gpuKernelPKiS0_Piimm,@"STO_CUDA_ENTRY STV_DEFAULT"
_Z9gpuKernelPKiS0_Piimm:
.text._Z9gpuKernelPKiS0_Piimm:
[----:B------:R-:W-:Y:S01]  /*0000*/  LDC R1, c[0x0][0x37c] ;  /* 0x0000df00ff017b82 */ /* 0x000fe20000000800 */
[----:B------:R-:W0:Y:S07]  /*0010*/  S2R R0, SR_TID.Y ;  /* 0x0000000000007919 */ /* 0x000e2e0000002200 */
[----:B------:R-:W1:Y:S01]  /*0020*/  LDC R11, c[0x0][0x360] ;  /* 0x0000d800ff0b7b82 */ /* 0x000e620000000800 */
[----:B------:R-:W2:Y:S01]  /*0030*/  LDCU.128 UR8, c[0x0][0x3a0] ;  /* 0x00007400ff0877ac */ /* 0x000ea20008000c00 */
[----:B------:R-:W1:Y:S06]  /*0040*/  S2R R10, SR_TID.X ;  /* 0x00000000000a7919 */ /* 0x000e6c0000002100 */
[----:B------:R-:W0:Y:S08]  /*0050*/  S2UR UR5, SR_CTAID.Y ;  /* 0x00000000000579c3 */ /* 0x000e300000002600 */
[----:B------:R-:W0:Y:S08]  /*0060*/  LDC R3, c[0x0][0x364] ;  /* 0x0000d900ff037b82 */ /* 0x000e300000000800 */
[----:B------:R-:W1:Y:S01]  /*0070*/  S2UR UR4, SR_CTAID.X ;  /* 0x00000000000479c3 */ /* 0x000e620000002500 */
[----:B0-----:R-:W-:-:S05]  /*0080*/  IMAD R0, R3, UR5, R0 ;  /* 0x0000000503007c24 */ /* 0x001fca000f8e0200 */
[----:B--2---:R-:W-:Y:S01]  /*0090*/  ISETP.GE.U32.AND P0, PT, R0, UR10, PT ;  /* 0x0000000a00007c0c */ /* 0x004fe2000bf06070 */
[----:B-1----:R-:W-:-:S03]  /*00a0*/  IMAD R10, R11, UR4, R10 ;  /* 0x000000040b0a7c24 */ /* 0x002fc6000f8e020a */
[----:B------:R-:W-:Y:S02]  /*00b0*/  ISETP.GE.U32.AND.EX P0, PT, RZ, UR11, PT, P0 ;  /* 0x0000000bff007c0c */ /* 0x000fe4000bf06100 */
[----:B------:R-:W-:Y:S02]  /*00c0*/  ISETP.GE.U32.AND P1, PT, R10, UR8, PT ;  /* 0x000000080a007c0c */ /* 0x000fe4000bf26070 */
[----:B------:R-:W-:-:S04]  /*00d0*/  SHF.R.S32.HI R11, RZ, 0x1f, R10 ;  /* 0x0000001fff0b7819 */ /* 0x000fc8000001140a */
[----:B------:R-:W-:-:S13]  /*00e0*/  ISETP.GE.U32.OR.EX P0, PT, R11, UR9, P0, P1 ;  /* 0x000000090b007c0c */ /* 0x000fda0008706510 */
[----:B------:R-:W-:Y:S05]  /*00f0*/  @P0 EXIT ;  /* 0x000000000000094d */ /* 0x000fea0003800000 */
[----:B------:R-:W0:Y:S01]  /*0100*/  LDC R2, c[0x0][0x398] ;  /* 0x0000e600ff027b82 */ /* 0x000e220000000800 */
[----:B------:R-:W1:Y:S01]  /*0110*/  LDCU.64 UR4, c[0x0][0x358] ;  /* 0x00006b00ff0477ac */ /* 0x000e620008000a00 */
[----:B------:R-:W-:Y:S01]  /*0120*/  IMAD.MOV.U32 R28, RZ, RZ, RZ ;  /* 0x000000ffff1c7224 */ /* 0x000fe200078e00ff */
[----:B0-----:R-:W-:-:S13]  /*0130*/  ISETP.NE.AND P0, PT, R2, RZ, PT ;  /* 0x000000ff0200720c */ /* 0x001fda0003f05270 */
[----:B-1----:R-:W-:Y:S05]  /*0140*/  @!P0 BRA `(.L_x_0) ;  /* 0x00000008007c8947 */ /* 0x002fea0003800000 */
[----:B------:R-:W-:Y:S01]  /*0150*/  ISETP.GE.U32.AND P0, PT, R2, 0x8, PT ;  /* 0x000000080200780c */ /* 0x000fe20003f06070 */
[----:B------:R-:W-:Y:S01]  /*0160*/  IMAD.WIDE.U32 R12, R0, UR10, RZ ;  /* 0x0000000a000c7c25 */ /* 0x000fe2000f8e00ff */
[----:B------:R-:W-:Y:S02]  /*0170*/  LOP3.LUT P1, RZ, R2, 0x7, RZ, 0xc0, !PT ;  /* 0x0000000702ff7812 */ /* 0x000fe4000782c0ff */
[----:B------:R-:W-:Y:S01]  /*0180*/  SHF.R.S32.HI R9, RZ, 0x1f, R2 ;  /* 0x0000001fff097819 */ /* 0x000fe20000011402 */
[----:B------:R-:W-:Y:S02]  /*0190*/  IMAD.MOV.U32 R28, RZ, RZ, RZ ;  /* 0x000000ffff1c7224 */ /* 0x000fe400078e00ff */
[----:B------:R-:W-:Y:S02]  /*01a0*/  IMAD.MOV.U32 R5, RZ, RZ, RZ ;  /* 0x000000ffff057224 */ /* 0x000fe400078e00ff */
[----:B------:R-:W-:Y:S02]  /*01b0*/  IMAD.MOV.U32 R7, RZ, RZ, RZ ;  /* 0x000000ffff077224 */ /* 0x000fe400078e00ff */
[----:B------:R-:W-:-:S02]  /*01c0*/  IMAD R4, R0, UR11, R13 ;  /* 0x0000000b00047c24 */ /* 0x000fc4000f8e020d */
[----:B------:R-:W-:Y:S05]  /*01d0*/  @!P0 BRA `(.L_x_1) ;  /* 0x0000000400088947 */ /* 0x000fea0003800000 */
[----:B------:R-:W0:Y:S01]  /*01e0*/  LDCU.128 UR12, c[0x0][0x380] ;  /* 0x00007000ff0c77ac */ /* 0x000e220008000c00 */
[C---:B------:R-:W-:Y:S01]  /*01f0*/  LOP3.LUT R5, R2.reuse, 0xfffffff8, RZ, 0xc0, !PT ;  /* 0xfffffff802057812 */ /* 0x040fe200078ec0ff */
[--C-:B------:R-:W-:Y:S01]  /*0200*/  IMAD.MOV.U32 R7, RZ, RZ, R9.reuse ;  /* 0x000000ffff077224 */ /* 0x100fe200078e0009 */
[C-C-:B------:R-:W-:Y:S01]  /*0210*/  SHF.L.U64.HI R23, R2.reuse, 0x2, R9.reuse ;  /* 0x0000000202177819 */ /* 0x140fe20000010209 */
[----:B------:R-:W-:Y:S01]  /*0220*/  IMAD.MOV.U32 R28, RZ, RZ, RZ ;  /* 0x000000ffff1c7224 */ /* 0x000fe200078e00ff */
[C-C-:B------:R-:W-:Y:S01]  /*0230*/  SHF.L.U64.HI R22, R2.reuse, 0x5, R9.reuse ;  /* 0x0000000502167819 */ /* 0x140fe20000010209 */
[----:B------:R-:W-:Y:S01]  /*0240*/  IMAD.MOV.U32 R26, RZ, RZ, R9 ;  /* 0x000000ffff1a7224 */ /* 0x000fe200078e0009 */
[----:B------:R-:W-:Y:S01]  /*0250*/  MOV R8, R5 ;  /* 0x0000000500087202 */ /* 0x000fe20000000f00 */
[----:B------:R-:W-:Y:S01]  /*0260*/  IMAD.SHL.U32 R27, R2, 0x4, RZ ;  /* 0x00000004021b7824 */ /* 0x000fe200078e00ff */
[----:B0-----:R-:W-:Y:S02]  /*0270*/  LEA R6, P0, R10, UR12, 0x2 ;  /* 0x0000000c0a067c11 */ /* 0x001fe4000f8010ff */
[----:B------:R-:W-:-:S02]  /*0280*/  LEA R16, P2, R12, UR14, 0x2 ;  /* 0x0000000e0c107c11 */ /* 0x000fc4000f8410ff */
[----:B------:R-:W-:Y:S02]  /*0290*/  LEA.HI.X R3, R10, UR13, R11, 0x2, P0 ;  /* 0x0000000d0a037c11 */ /* 0x000fe400080f140b */
[----:B------:R-:W-:Y:S02]  /*02a0*/  LEA.HI.X R17, R12, UR15, R4, 0x2, P2 ;  /* 0x0000000f0c117c11 */ /* 0x000fe400090f1404 */
[----:B------:R-:W-:-:S05]  /*02b0*/  IADD3 R16, P0, PT, R16, 0x10, RZ ;  /* 0x0000001010107810 */ /* 0x000fca0007f1e0ff */
[----:B------:R-:W-:-:S08]  /*02c0*/  IMAD.X R17, RZ, RZ, R17, P0 ;  /* 0x000000ffff117224 */ /* 0x000fd000000e0611 */
.L_x_2:
[----:B------:R-:W-:Y:S02]  /*02d0*/  IMAD.MOV.U32 R21, RZ, RZ, R3 ;  /* 0x000000ffff157224 */ /* 0x000fe400078e0003 */
[----:B------:R-:W-:Y:S02]  /*02e0*/  IMAD.MOV.U32 R14, RZ, RZ, R16 ;  /* 0x000000ffff0e7224 */ /* 0x000fe400078e0010 */
[----:B------:R-:W-:Y:S02]  /*02f0*/  IMAD.MOV.U32 R15, RZ, RZ, R17 ;  /* 0x000000ffff0f7224 */ /* 0x000fe400078e0011 */
[----:B------:R-:W-:-:S03]  /*0300*/  IMAD.MOV.U32 R20, RZ, RZ, R6 ;  /* 0x000000ffff147224 */ /* 0x000fc600078e0006 */
[----:B------:R-:W2:Y:S04]  /*0310*/  LDG.E R29, desc[UR4][R14.64+-0x10] ;  /* 0xfffff0040e1d7981 */ /* 0x000ea8000c1e1900 */
[----:B------:R0:W2:Y:S01]  /*0320*/  LDG.E R21, desc[UR4][R20.64] ;  /* 0x0000000414157981 */ /* 0x0000a2000c1e1900 */
[----:B------:R-:W-:-:S03]  /*0330*/  IADD3 R18, P0, PT, R6, R27, RZ ;  /* 0x0000001b06127210 */ /* 0x000fc60007f1e0ff */
[----:B------:R-:W3:Y:S02]  /*0340*/  LDG.E R25, desc[UR4][R14.64+-0xc] ;  /* 0xfffff4040e197981 */ /* 0x000ee4000c1e1900 */
[----:B------:R-:W-:Y:S01]  /*0350*/  IMAD.X R19, R3, 0x1, R23, P0 ;  /* 0x0000000103137824 */ /* 0x000fe200000e0617 */
[----:B------:R-:W-:-:S04]  /*0360*/  IADD3 R16, P0, PT, R18, R27, RZ ;  /* 0x0000001b12107210 */ /* 0x000fc80007f1e0ff */
[----:B------:R2:W3:Y:S01]  /*0370*/  LDG.E R24, desc[UR4][R18.64] ;  /* 0x0000000412187981 */ /* 0x0004e2000c1e1900 */
[----:B------:R-:W-:Y:S02]  /*0380*/  IADD3.X R17, PT, PT, R19, R23, RZ, P0, !PT ;  /* 0x0000001713117210 */ /* 0x000fe400007fe4ff */
[----:B0-----:R-:W-:Y:S01]  /*0390*/  IADD3 R20, P0, PT, R16, R27, RZ ;  /* 0x0000001b10147210 */ /* 0x001fe20007f1e0ff */
[----:B------:R-:W4:Y:S01]  /*03a0*/  LDG.E R19, desc[UR4][R14.64+-0x4] ;  /* 0xfffffc040e137981 */ /* 0x000f22000c1e1900 */
[----:B--2---:R-:W-:-:S03]  /*03b0*/  IMAD R18, R21, R29, R28 ;  /* 0x0000001d15127224 */ /* 0x004fc600078e021c */
[----:B------:R-:W2:Y:S04]  /*03c0*/  LDG.E R28, desc[UR4][R16.64] ;  /* 0x00000004101c7981 */ /* 0x000ea8000c1e1900 */
[----:B------:R-:W2:Y:S01]  /*03d0*/  LDG.E R29, desc[UR4][R14.64+-0x8] ;  /* 0xfffff8040e1d7981 */ /* 0x000ea2000c1e1900 */
[----:B------:R-:W-:Y:S02]  /*03e0*/  IMAD.X R21, R17, 0x1, R23, P0 ;  /* 0x0000000111157824 */ /* 0x000fe400000e0617 */
[----:B---3--:R-:W-:-:S03]  /*03f0*/  IMAD R18, R24, R25, R18 ;  /* 0x0000001918127224 */ /* 0x008fc600078e0212 */
[----:B------:R-:W4:Y:S01]  /*0400*/  LDG.E R16, desc[UR4][R20.64] ;  /* 0x0000000414107981 */ /* 0x000f22000c1e1900 */
[----:B------:R-:W-:-:S03]  /*0410*/  IADD3 R24, P0, PT, R20, R27, RZ ;  /* 0x0000001b14187210 */ /* 0x000fc60007f1e0ff */
[----:B------:R-:W3:Y:S02]  /*0420*/  LDG.E R17, desc[UR4][R14.64] ;  /* 0x000000040e117981 */ /* 0x000ee4000c1e1900 */
[----:B------:R-:W-:Y:S02]  /*0430*/  IMAD.X R25, R21, 0x1, R23, P0 ;  /* 0x0000000115197824 */ /* 0x000fe400000e0617 */
[----:B--2---:R-:W-:-:S03]  /*0440*/  IMAD R18, R28, R29, R18 ;  /* 0x0000001d1c127224 */ /* 0x004fc600078e0212 */
[----:B------:R-:W3:Y:S01]  /*0450*/  LDG.E R28, desc[UR4][R24.64] ;  /* 0x00000004181c7981 */ /* 0x000ee2000c1e1900 */
[----:B----4-:R-:W-:Y:S01]  /*0460*/  IMAD R29, R16, R19, R18 ;  /* 0x00000013101d7224 */ /* 0x010fe200078e0212 */
[----:B------:R-:W-:-:S05]  /*0470*/  IADD3 R18, P0, PT, R24, R27, RZ ;  /* 0x0000001b18127210 */ /* 0x000fca0007f1e0ff */
[----:B------:R-:W-:Y:S01]  /*0480*/  IMAD.X R19, R25, 0x1, R23, P0 ;  /* 0x0000000119137824 */ /* 0x000fe200000e0617 */
[----:B------:R-:W-:Y:S01]  /*0490*/  IADD3 R16, P0, PT, R18, R27, RZ ;  /* 0x0000001b12107210 */ /* 0x000fe20007f1e0ff */
[----:B------:R-:W2:Y:S04]  /*04a0*/  LDG.E R24, desc[UR4][R14.64+0x8] ;  /* 0x000008040e187981 */ /* 0x000ea8000c1e1900 */
[----:B------:R-:W4:Y:S04]  /*04b0*/  LDG.E R18, desc[UR4][R18.64] ;  /* 0x0000000412127981 */ /* 0x000f28000c1e1900 */
[----:B------:R-:W5:Y:S01]  /*04c0*/  LDG.E R25, desc[UR4][R14.64+0xc] ;  /* 0x00000c040e197981 */ /* 0x000f62000c1e1900 */
[----:B---3--:R-:W-:-:S02]  /*04d0*/  IMAD R28, R28, R17, R29 ;  /* 0x000000111c1c7224 */ /* 0x008fc400078e021d */
[----:B------:R-:W-:Y:S01]  /*04e0*/  IMAD.X R17, R19, 0x1, R23, P0 ;  /* 0x0000000113117824 */ /* 0x000fe200000e0617 */
[----:B------:R-:W4:Y:S01]  /*04f0*/  LDG.E R29, desc[UR4][R14.64+0x4] ;  /* 0x000004040e1d7981 */ /* 0x000f22000c1e1900 */
[----:B------:R-:W-:-:S03]  /*0500*/  IADD3 R20, P0, PT, R16, R27, RZ ;  /* 0x0000001b10147210 */ /* 0x000fc60007f1e0ff */
[----:B------:R-:W2:Y:S02]  /*0510*/  LDG.E R16, desc[UR4][R16.64] ;  /* 0x0000000410107981 */ /* 0x000ea4000c1e1900 */
[----:B------:R-:W-:-:S05]  /*0520*/  IMAD.X R21, R17, 0x1, R23, P0 ;  /* 0x0000000111157824 */ /* 0x000fca00000e0617 */
[----:B------:R-:W5:Y:S01]  /*0530*/  LDG.E R20, desc[UR4][R20.64] ;  /* 0x0000000414147981 */ /* 0x000f62000c1e1900 */
[----:B------:R-:W-:-:S04]  /*0540*/  IADD3 R8, P0, PT, R8, -0x8, RZ ;  /* 0xfffffff808087810 */ /* 0x000fc80007f1e0ff */
[----:B------:R-:W-:Y:S02]  /*0550*/  IADD3.X R26, PT, PT, R26, -0x1, RZ, P0, !PT ;  /* 0xffffffff1a1a7810 */ /* 0x000fe400007fe4ff */
[----:B------:R-:W-:-:S04]  /*0560*/  ISETP.NE.U32.AND P0, PT, R8, RZ, PT ;  /* 0x000000ff0800720c */ /* 0x000fc80003f05070 */
[----:B------:R-:W-:Y:S02]  /*0570*/  ISETP.NE.AND.EX P0, PT, R26, RZ, PT, P0 ;  /* 0x000000ff1a00720c */ /* 0x000fe40003f05300 */
[----:B------:R-:W-:-:S04]  /*0580*/  LEA R6, P2, R2, R6, 0x5 ;  /* 0x0000000602067211 */ /* 0x000fc800078428ff */
[----:B------:R-:W-:Y:S01]  /*0590*/  IADD3.X R3, PT, PT, R3, R22, RZ, P2, !PT ;  /* 0x0000001603037210 */ /* 0x000fe200017fe4ff */
[----:B----4-:R-:W-:-:S04]  /*05a0*/  IMAD R29, R18, R29, R28 ;  /* 0x0000001d121d7224 */ /* 0x010fc800078e021c */
[----:B--2---:R-:W-:Y:S01]  /*05b0*/  IMAD R24, R16, R24, R29 ;  /* 0x0000001810187224 */ /* 0x004fe200078e021d */
[----:B------:R-:W-:-:S05]  /*05c0*/  IADD3 R16, P3, PT, R14, 0x20, RZ ;  /* 0x000000200e107810 */ /* 0x000fca0007f7e0ff */
[----:B------:R-:W-:Y:S02]  /*05d0*/  IMAD.X R17, RZ, RZ, R15, P3 ;  /* 0x000000ffff117224 */ /* 0x000fe400018e060f */
[----:B-----5:R-:W-:Y:S01]  /*05e0*/  IMAD R28, R20, R25, R24 ;  /* 0x00000019141c7224 */ /* 0x020fe200078e0218 */
[----:B------:R-:W-:Y:S06]  /*05f0*/  @P0 BRA `(.L_x_2) ;  /* 0xfffffffc00340947 */ /* 0x000fec000383ffff */
.L_x_1:
[----:B------:R-:W-:Y:S05]  /*0600*/  @!P1 BRA `(.L_x_0) ;  /* 0x00000004004c9947 */ /* 0x000fea0003800000 */
[----:B------:R-:W-:-:S04]  /*0610*/  LOP3.LUT R3, R2, 0x7, RZ, 0xc0, !PT ;  /* 0x0000000702037812 */ /* 0x000fc800078ec0ff */
[----:B------:R-:W-:-:S04]  /*0620*/  IADD3 R3, P1, PT, R3, -0x1, RZ ;  /* 0xffffffff03037810 */ /* 0x000fc80007f3e0ff */
[----:B------:R-:W-:Y:S01]  /*0630*/  ISETP.GE.U32.AND P0, PT, R3, 0x3, PT ;  /* 0x000000030300780c */ /* 0x000fe20003f06070 */
[----:B------:R-:W-:Y:S01]  /*0640*/  IMAD.X R3, RZ, RZ, -0x1, P1 ;  /* 0xffffffffff037424 */ /* 0x000fe200008e06ff */
[----:B------:R-:W-:-:S04]  /*0650*/  LOP3.LUT P1, R24, R2, 0x3, RZ, 0xc0, !PT ;  /* 0x0000000302187812 */ /* 0x000fc8000782c0ff */
[----:B------:R-:W-:-:S13]  /*0660*/  ISETP.GE.U32.AND.EX P0, PT, R3, RZ, PT, P0 ;  /* 0x000000ff0300720c */ /* 0x000fda0003f06100 */
[----:B------:R-:W-:Y:S05]  /*0670*/  @!P0 BRA `(.L_x_3) ;  /* 0x0000000000848947 */ /* 0x000fea0003800000 */
[----:B------:R-:W0:Y:S01]  /*0680*/  LDCU.128 UR12, c[0x0][0x380] ;  /* 0x00007000ff0c77ac */ /* 0x000e220008000c00 */
[----:B------:R-:W-:Y:S01]  /*0690*/  IMAD R6, R7, R2, RZ ;  /* 0x0000000207067224 */ /* 0x000fe200078e02ff */
[C---:B------:R-:W-:Y:S01]  /*06a0*/  IADD3 R3, P2, PT, R5.reuse, R12, RZ ;  /* 0x0000000c05037210 */ /* 0x040fe20007f5e0ff */
[----:B------:R-:W-:Y:S01]  /*06b0*/  IMAD.WIDE.U32 R14, R5, R2, R10 ;  /* 0x00000002050e7225 */ /* 0x000fe200078e000a */
[----:B------:R-:W-:-:S03]  /*06c0*/  SHF.L.U64.HI R21, R2, 0x2, R9 ;  /* 0x0000000202157819 */ /* 0x000fc60000010209 */
[----:B------:R-:W-:Y:S02]  /*06d0*/  IMAD R17, R9, R5, R6 ;  /* 0x0000000509117224 */ /* 0x000fe400078e0206 */
[----:B------:R-:W-:Y:S02]  /*06e0*/  IMAD.SHL.U32 R19, R2, 0x4, RZ ;  /* 0x0000000402137824 */ /* 0x000fe400078e00ff */
[----:B------:R-:W-:Y:S02]  /*06f0*/  IMAD.IADD R15, R15, 0x1, R17 ;  /* 0x000000010f0f7824 */ /* 0x000fe400078e0211 */
[----:B------:R-:W-:Y:S01]  /*0700*/  IMAD.X R6, R7, 0x1, R4, P2 ;  /* 0x0000000107067824 */ /* 0x000fe200010e0604 */
[C---:B0-----:R-:W-:Y:S02]  /*0710*/  LEA R22, P0, R14.reuse, UR12, 0x2 ;  /* 0x0000000c0e167c11 */ /* 0x041fe4000f8010ff */
[----:B------:R-:W-:Y:S02]  /*0720*/  LEA R16, P3, R3, UR14, 0x2 ;  /* 0x0000000e03107c11 */ /* 0x000fe4000f8610ff */
[----:B------:R-:W-:-:S02]  /*0730*/  LEA.HI.X R23, R14, UR13, R15, 0x2, P0 ;  /* 0x0000000d0e177c11 */ /* 0x000fc400080f140f */
[-C--:B------:R-:W-:Y:S02]  /*0740*/  IADD3 R14, P0, PT, R22, R19.reuse, RZ ;  /* 0x00000013160e7210 */ /* 0x080fe40007f1e0ff */
[----:B------:R-:W-:Y:S02]  /*0750*/  LEA.HI.X R17, R3, UR15, R6, 0x2, P3 ;  /* 0x0000000f03117c11 */ /* 0x000fe400098f1406 */
[-C--:B------:R-:W-:Y:S01]  /*0760*/  IADD3 R18, P2, PT, R14, R19.reuse, RZ ;  /* 0x000000130e127210 */ /* 0x080fe20007f5e0ff */
[--C-:B------:R-:W-:Y:S01]  /*0770*/  IMAD.X R15, R23, 0x1, R21.reuse, P0 ;  /* 0x00000001170f7824 */ /* 0x100fe200000e0615 */
[----:B------:R-:W2:Y:S02]  /*0780*/  LDG.E R3, desc[UR4][R22.64] ;  /* 0x0000000416037981 */ /* 0x000ea4000c1e1900 */
[----:B------:R-:W-:Y:S02]  /*0790*/  IADD3 R20, P0, PT, R18, R19, RZ ;  /* 0x0000001312147210 */ /* 0x000fe40007f1e0ff */
[----:B------:R-:W2:Y:S01]  /*07a0*/  LDG.E R6, desc[UR4][R16.64] ;  /* 0x0000000410067981 */ /* 0x000ea2000c1e1900 */
[----:B------:R-:W-:-:S03]  /*07b0*/  IMAD.X R19, R15, 0x1, R21, P2 ;  /* 0x000000010f137824 */ /* 0x000fc600010e0615 */
[----:B------:R-:W3:Y:S04]  /*07c0*/  LDG.E R14, desc[UR4][R14.64] ;  /* 0x000000040e0e7981 */ /* 0x000ee8000c1e1900 */
[----:B------:R-:W3:Y:S01]  /*07d0*/  LDG.E R8, desc[UR4][R16.64+0x4] ;  /* 0x0000040410087981 */ /* 0x000ee2000c1e1900 */
[----:B------:R-:W-:-:S03]  /*07e0*/  IADD3.X R21, PT, PT, R19, R21, RZ, P0, !PT ;  /* 0x0000001513157210 */ /* 0x000fc600007fe4ff */
[----:B------:R-:W4:Y:S04]  /*07f0*/  LDG.E R18, desc[UR4][R18.64] ;  /* 0x0000000412127981 */ /* 0x000f28000c1e1900 */
[----:B------:R-:W4:Y:S04]  /*0800*/  LDG.E R25, desc[UR4][R16.64+0x8] ;  /* 0x0000080410197981 */ /* 0x000f28000c1e1900 */
[----:B------:R-:W5:Y:S04]  /*0810*/  LDG.E R22, desc[UR4][R16.64+0xc] ;  /* 0x00000c0410167981 */ /* 0x000f68000c1e1900 */
[----:B------:R-:W5:Y:S01]  /*0820*/  LDG.E R20, desc[UR4][R20.64] ;  /* 0x0000000414147981 */ /* 0x000f62000c1e1900 */
[----:B------:R-:W-:-:S05]  /*0830*/  IADD3 R5, P0, PT, R5, 0x4, RZ ;  /* 0x0000000405057810 */ /* 0x000fca0007f1e0ff */
[----:B------:R-:W-:Y:S02]  /*0840*/  IMAD.X R7, RZ, RZ, R7, P0 ;  /* 0x000000ffff077224 */ /* 0x000fe400000e0607 */
[----:B--2---:R-:W-:-:S04]  /*0850*/  IMAD R3, R3, R6, R28 ;  /* 0x0000000603037224 */ /* 0x004fc800078e021c */
[----:B---3--:R-:W-:-:S04]  /*0860*/  IMAD R3, R14, R8, R3 ;  /* 0x000000080e037224 */ /* 0x008fc800078e0203 */
[----:B----4-:R-:W-:-:S04]  /*0870*/  IMAD R3, R18, R25, R3 ;  /* 0x0000001912037224 */ /* 0x010fc800078e0203 */
[----:B-----5:R-:W-:-:S07]  /*0880*/  IMAD R28, R20, R22, R3 ;  /* 0x00000016141c7224 */ /* 0x020fce00078e0203 */
.L_x_3:
[----:B------:R-:W-:Y:S05]  /*0890*/  @!P1 BRA `(.L_x_0) ;  /* 0x0000000000a89947 */ /* 0x000fea0003800000 */
[----:B------:R-:W-:Y:S02]  /*08a0*/  ISETP.NE.AND P1, PT, R24, 0x1, PT ;  /* 0x000000011800780c */ /* 0x000fe40003f25270 */
[----:B------:R-:W-:-:S04]  /*08b0*/  LOP3.LUT R3, R2, 0x1, RZ, 0xc0, !PT ;  /* 0x0000000102037812 */ /* 0x000fc800078ec0ff */
[----:B------:R-:W-:-:S07]  /*08c0*/  ISETP.NE.U32.AND P0, PT, R3, 0x1, PT ;  /* 0x000000010300780c */ /* 0x000fce0003f05070 */
[----:B------:R-:W-:Y:S06]  /*08d0*/  @!P1 BRA `(.L_x_4) ;  /* 0x00000000005c9947 */ /* 0x000fec0003800000 */
[----:B------:R-:W0:Y:S01]  /*08e0*/  LDCU.128 UR12, c[0x0][0x380] ;  /* 0x00007000ff0c77ac */ /* 0x000e220008000c00 */
[----:B------:R-:W-:Y:S01]  /*08f0*/  IMAD R6, R7, R2, RZ ;  /* 0x0000000207067224 */ /* 0x000fe200078e02ff */
[----:B------:R-:W-:Y:S01]  /*0900*/  IADD3 R8, P1, PT, R5, R12, RZ ;  /* 0x0000000c05087210 */ /* 0x000fe20007f3e0ff */
[----:B------:R-:W-:Y:S02]  /*0910*/  IMAD.MOV.U32 R18, RZ, RZ, R10 ;  /* 0x000000ffff127224 */ /* 0x000fe400078e000a */
[----:B------:R-:W-:Y:S02]  /*0920*/  IMAD.MOV.U32 R19, RZ, RZ, R11 ;  /* 0x000000ffff137224 */ /* 0x000fe400078e000b */
[----:B------:R-:W-:Y:S02]  /*0930*/  IMAD R3, R9, R5, R6 ;  /* 0x0000000509037224 */ /* 0x000fe400078e0206 */
[----:B------:R-:W-:-:S04]  /*0940*/  IMAD.WIDE.U32 R18, R5, R2, R18 ;  /* 0x0000000205127225 */ /* 0x000fc800078e0012 */
[----:B------:R-:W-:Y:S02]  /*0950*/  IMAD.X R15, R7, 0x1, R4, P1 ;  /* 0x00000001070f7824 */ /* 0x000fe400008e0604 */
[----:B------:R-:W-:Y:S01]  /*0960*/  IMAD.IADD R3, R19, 0x1, R3 ;  /* 0x0000000113037824 */ /* 0x000fe200078e0203 */
[----:B0-----:R-:W-:Y:S02]  /*0970*/  LEA R16, P1, R18, UR12, 0x2 ;  /* 0x0000000c12107c11 */ /* 0x001fe4000f8210ff */
[----:B------:R-:W-:Y:S02]  /*0980*/  LEA R14, P2, R8, UR14, 0x2 ;  /* 0x0000000e080e7c11 */ /* 0x000fe4000f8410ff */
[----:B------:R-:W-:Y:S02]  /*0990*/  LEA.HI.X R17, R18, UR13, R3, 0x2, P1 ;  /* 0x0000000d12117c11 */ /* 0x000fe400088f1403 */
[----:B------:R-:W-:Y:S02]  /*09a0*/  LEA.HI.X R15, R8, UR15, R15, 0x2, P2 ;  /* 0x0000000f080f7c11 */ /* 0x000fe400090f140f */
[----:B------:R-:W-:-:S03]  /*09b0*/  LEA R18, P1, R2, R16, 0x2 ;  /* 0x0000001002127211 */ /* 0x000fc600078210ff */
[----:B------:R-:W2:Y:S01]  /*09c0*/  LDG.E R3, desc[UR4][R14.64] ;  /* 0x000000040e037981 */ /* 0x000ea2000c1e1900 */
[----:B------:R-:W-:-:S03]  /*09d0*/  LEA.HI.X R19, R2, R17, R9, 0x2, P1 ;  /* 0x0000001102137211 */ /* 0x000fc600008f1409 */
[----:B------:R-:W2:Y:S04]  /*09e0*/  LDG.E R17, desc[UR4][R16.64] ;  /* 0x0000000410117981 */ /* 0x000ea8000c1e1900 */
[----:B------:R-:W3:Y:S04]  /*09f0*/  LDG.E R6, desc[UR4][R14.64+0x4] ;  /* 0x000004040e067981 */ /* 0x000ee8000c1e1900 */
[----:B------:R-:W3:Y:S01]  /*0a00*/  LDG.E R18, desc[UR4][R18.64] ;  /* 0x0000000412127981 */ /* 0x000ee2000c1e1900 */
[----:B------:R-:W-:-:S04]  /*0a10*/  IADD3 R5, P1, PT, R5, 0x2, RZ ;  /* 0x0000000205057810 */ /* 0x000fc80007f3e0ff */
[----:B------:R-:W-:Y:S01]  /*0a20*/  IADD3.X R7, PT, PT, RZ, R7, RZ, P1, !PT ;  /* 0x00000007ff077210 */ /* 0x000fe20000ffe4ff */
[----:B--2---:R-:W-:-:S04]  /*0a30*/  IMAD R3, R17, R3, R28 ;  /* 0x0000000311037224 */ /* 0x004fc800078e021c */
[----:B---3--:R-:W-:-:S07]  /*0a40*/  IMAD R28, R6, R18, R3 ;  /* 0x00000012061c7224 */ /* 0x008fce00078e0203 */
.L_x_4:
[----:B------:R-:W-:Y:S05]  /*0a50*/  @P0 BRA `(.L_x_0) ;  /* 0x0000000000380947 */ /* 0x000fea0003800000 */
[----:B------:R-:W0:Y:S01]  /*0a60*/  LDCU.128 UR12, c[0x0][0x380] ;  /* 0x00007000ff0c77ac */ /* 0x000e220008000c00 */
[----:B------:R-:W-:Y:S01]  /*0a70*/  IMAD R6, R7, R2, RZ ;  /* 0x0000000207067224 */ /* 0x000fe200078e02ff */
[C---:B------:R-:W-:Y:S01]  /*0a80*/  IADD3 R12, P0, PT, R5.reuse, R12, RZ ;  /* 0x0000000c050c7210 */ /* 0x040fe20007f1e0ff */
[----:B------:R-:W-:-:S04]  /*0a90*/  IMAD.WIDE.U32 R2, R5, R2, R10 ;  /* 0x0000000205027225 */ /* 0x000fc800078e000a */
[----:B------:R-:W-:Y:S02]  /*0aa0*/  IMAD R5, R9, R5, R6 ;  /* 0x0000000509057224 */ /* 0x000fe400078e0206 */
[----:B------:R-:W-:Y:S02]  /*0ab0*/  IMAD.X R7, R7, 0x1, R4, P0 ;  /* 0x0000000107077824 */ /* 0x000fe400000e0604 */
[----:B------:R-:W-:Y:S01]  /*0ac0*/  IMAD.IADD R3, R3, 0x1, R5 ;  /* 0x0000000103037824 */ /* 0x000fe200078e0205 */
[----:B0-----:R-:W-:Y:S02]  /*0ad0*/  LEA R4, P0, R2, UR12, 0x2 ;  /* 0x0000000c02047c11 */ /* 0x001fe4000f8010ff */
[----:B------:R-:W-:Y:S02]  /*0ae0*/  LEA R6, P1, R12, UR14, 0x2 ;  /* 0x0000000e0c067c11 */ /* 0x000fe4000f8210ff */
[----:B------:R-:W-:Y:S02]  /*0af0*/  LEA.HI.X R5, R2, UR13, R3, 0x2, P0 ;  /* 0x0000000d02057c11 */ /* 0x000fe400080f1403 */
[----:B------:R-:W-:-:S04]  /*0b00*/  LEA.HI.X R7, R12, UR15, R7, 0x2, P1 ;  /* 0x0000000f0c077c11 */ /* 0x000fc800088f1407 */
[----:B------:R-:W2:Y:S04]  /*0b10*/  LDG.E R5, desc[UR4][R4.64] ;  /* 0x0000000404057981 */ /* 0x000ea8000c1e1900 */
[----:B------:R-:W2:Y:S02]  /*0b20*/  LDG.E R6, desc[UR4][R6.64] ;  /* 0x0000000406067981 */ /* 0x000ea4000c1e1900 */
[----:B--2---:R-:W-:-:S07]  /*0b30*/  IMAD R28, R5, R6, R28 ;  /* 0x00000006051c7224 */ /* 0x004fce00078e021c */
.L_x_0:
[----:B------:R-:W0:Y:S01]  /*0b40*/  LDCU.64 UR6, c[0x0][0x390] ;  /* 0x00007200ff0677ac */ /* 0x000e220008000a00 */
[----:B------:R-:W-:Y:S02]  /*0b50*/  IMAD.MOV.U32 R2, RZ, RZ, R10 ;  /* 0x000000ffff027224 */ /* 0x000fe400078e000a */
[----:B------:R-:W-:Y:S02]  /*0b60*/  IMAD.MOV.U32 R3, RZ, RZ, R11 ;  /* 0x000000ffff037224 */ /* 0x000fe400078e000b */
[----:B------:R-:W-:-:S04]  /*0b70*/  IMAD.WIDE.U32 R2, R0, UR10, R2 ;  /* 0x0000000a00027c25 */ /* 0x000fc8000f8e0002 */
[----:B------:R-:W-:Y:S01]  /*0b80*/  IMAD R3, R0, UR11, R3 ;  /* 0x0000000b00037c24 */ /* 0x000fe2000f8e0203 */
[----:B0-----:R-:W-:-:S04]  /*0b90*/  LEA R4, P0, R2, UR6, 0x2 ;  /* 0x0000000602047c11 */ /* 0x001fc8000f8010ff */
[----:B------:R-:W-:-:S05]  /*0ba0*/  LEA.HI.X R5, R2, UR7, R3, 0x2, P0 ;  /* 0x0000000702057c11 */ /* 0x000fca00080f1403 */
[----:B------:R-:W-:Y:S01]  /*0bb0*/  STG.E desc[UR4][R4.64], R28 ;  /* 0x0000001c04007986 */ /* 0x000fe2000c101904 */
[----:B------:R-:W-:Y:S05]  /*0bc0*/  EXIT ;  /* 0x000000000000794d */ /* 0x000fea0003800000 */
.L_x_5:
[----:B------:R-:W-:-:S00]  /*0bd0*/  BRA `(.L_x_5) ;  /* 0xfffffffc00fc7947 */ /* 0x000fc0000383ffff */
[----:B------:R-:W-:-:S00]  /*0be0*/  NOP ;  /* 0x0000000000007918 */ /* 0x000fc00000000000 */
        /* <DEDUP_REMOVED lines=9> */
.L_x_6:


//--------------------- .nv.shared.reserved.0     --------------------------
	.section	.nv.shared.reserved.0,"aw",@nobits
	.weak		__nv_reservedSMEM_offset_0_alias
	.size		__nv_reservedSMEM_offset_0_alias, 0, 64
	.other		__nv_reservedSMEM_offset_0_alias,@"STO_CUDA_RESERVED_SHARED STV_DEFAULT"
__nv_reservedSMEM_offset_0_alias:
	.zero		0
	.zero		64


//--------------------- .nv.constant0._Z9gpuKernelPKiS0_Piimm --------------------------
	.section	.nv.constant0._Z9gpuKernelPKiS0_Piimm,"a",@progbits
	.sectionflags	@""
	.align	4
.nv.constant0._Z9gpuKernelPKiS0_Piimm:
	.zero		944


//--------------------- SYMBOLS --------------------------

	.type		.nv.reservedSmem.offset0,@object
	.size		.nv.reservedSmem.offset0,0x4
